//
// Generated by NVIDIA NVVM Compiler
//
// Compiler Build ID: CL-36424714
// Cuda compilation tools, release 13.0, V13.0.88
// Based on NVVM 20.0.0
//

.version 9.0
.target sm_100
.address_size 64

	// .globl	_Z7get_maxPii

.visible .entry _Z7get_maxPii(
	.param .u64 .ptr .align 1 _Z7get_maxPii_param_0,
	.param .u32 _Z7get_maxPii_param_1
)
{
	.reg .pred 	%p<5>;
	.reg .b32 	%r<13>;
	.reg .b64 	%rd<7>;

	ld.param.u64 	%rd3, [_Z7get_maxPii_param_0];
	ld.param.u32 	%r12, [_Z7get_maxPii_param_1];
	mov.u32 	%r7, %tid.x;
	mov.u32 	%r8, %ntid.x;
	mov.u32 	%r9, %ctaid.x;
	mad.lo.s32 	%r1, %r8, %r9, %r7;
	setp.lt.s32 	%p1, %r12, 2;
	@%p1 bra 	$L__BB0_6;
	shr.u32 	%r2, %r12, 1;
	cvta.to.global.u64 	%rd4, %rd3;
	add.s32 	%r10, %r2, %r1;
	mul.wide.s32 	%rd5, %r10, 4;
	add.s64 	%rd1, %rd4, %rd5;
	mul.wide.s32 	%rd6, %r1, 4;
	add.s64 	%rd2, %rd4, %rd6;
$L__BB0_2:
	mov.u32 	%r3, %r12;
	setp.ge.s32 	%p2, %r1, %r2;
	@%p2 bra 	$L__BB0_5;
	ld.global.u32 	%r4, [%rd1];
	ld.global.u32 	%r11, [%rd2];
	setp.le.s32 	%p3, %r4, %r11;
	@%p3 bra 	$L__BB0_5;
	st.global.u32 	[%rd2], %r4;
$L__BB0_5:
	bar.sync 	0;
	shr.u32 	%r12, %r3, 1;
	setp.gt.u32 	%p4, %r3, 3;
	@%p4 bra 	$L__BB0_2;
$L__BB0_6:
	ret;

}


// ===== COMPILED SASS (sm_100) =====

	.target	sm_100

	.elftype	@"ET_EXEC"


//--------------------- .note.nv.tkinfo           --------------------------
	.section	.note.nv.tkinfo,"",@"SHT_NOTE"
	.sectionflags	@"SHF_NOTE_NV_TKINFO"
	.tkinfo
        /*0018*/ 	.word	0x00000002
        /*0030*/ 	.string	""
        /*0030*/ 	.string	"ptxas"
        /*0030*/ 	.string	"Cuda compilation tools, release 13.0, V13.0.88"
        /*0030*/ 	.string	"Build cuda_13.0.r13.0/compiler.36424714_0"
        /*0030*/ 	.string	"-arch sm_100 -m 64 "



//--------------------- .note.nv.cuinfo           --------------------------
	.section	.note.nv.cuinfo,"",@"SHT_NOTE"
	.sectionflags	@"SHF_NOTE_NV_CUINFO"
        /*0018*/ 	.short	0x0002
        /*001a*/ 	.short	0x0064
        /*001c*/ 	.short	0x0082
	.zero		2


//--------------------- .nv.info                  --------------------------
	.section	.nv.info,"",@"SHT_CUDA_INFO"
	.align	4


	//----- nvinfo : EIATTR_REGCOUNT
	.align		4
        /*0000*/ 	.byte	0x04, 0x2f
        /*0002*/ 	.short	(.L_1 - .L_0)
	.align		4
.L_0:
        /*0004*/ 	.word	index@(_Z7get_maxPii)
        /*0008*/ 	.word	0x0000000a


	//----- nvinfo : EIATTR_FRAME_SIZE
	.align		4
.L_1:
        /*000c*/ 	.byte	0x04, 0x11
        /*000e*/ 	.short	(.L_3 - .L_2)
	.align		4
.L_2:
        /*0010*/ 	.word	index@(_Z7get_maxPii)
        /*0014*/ 	.word	0x00000000


	//----- nvinfo : EIATTR_MIN_STACK_SIZE
	.align		4
.L_3:
        /*0018*/ 	.byte	0x04, 0x12
        /*001a*/ 	.short	(.L_5 - .L_4)
	.align		4
.L_4:
        /*001c*/ 	.word	index@(_Z7get_maxPii)
        /*0020*/ 	.word	0x00000000
.L_5:


//--------------------- .nv.compat                --------------------------
	.section	.nv.compat,"",@"SHT_CUDA_COMPAT_INFO"
	.align	4
        /*0000*/ 	.byte	0x02, 0x09, 0x00, 0x00, 0x02, 0x02, 0x01, 0x00, 0x02, 0x05, 0x05, 0x00, 0x03, 0x07, 0x01, 0x01
        /*0010*/ 	.byte	0x02, 0x03, 0x00, 0x00, 0x02, 0x06, 0x01, 0x00, 0x04, 0x0b, 0x08, 0x00, 0x09, 0x00, 0x00, 0x00
        /*0020*/ 	.byte	0x00, 0x00, 0x00, 0x00


//--------------------- .nv.info._Z7get_maxPii    --------------------------
	.section	.nv.info._Z7get_maxPii,"",@"SHT_CUDA_INFO"
	.sectionflags	@""
	.align	4


	//----- nvinfo : EIATTR_CUDA_API_VERSION
	.align		4
        /*0000*/ 	.byte	0x04, 0x37
        /*0002*/ 	.short	(.L_7 - .L_6)
.L_6:
        /*0004*/ 	.word	0x00000082


	//----- nvinfo : EIATTR_KPARAM_INFO
	.align		4
.L_7:
        /*0008*/ 	.byte	0x04, 0x17
        /*000a*/ 	.short	(.L_9 - .L_8)
.L_8:
        /*000c*/ 	.word	0x00000000
        /*0010*/ 	.short	0x0001
        /*0012*/ 	.short	0x0008
        /*0014*/ 	.byte	0x00, 0xf0, 0x11, 0x00


	//----- nvinfo : EIATTR_KPARAM_INFO
	.align		4
.L_9:
        /*0018*/ 	.byte	0x04, 0x17
        /*001a*/ 	.short	(.L_11 - .L_10)
.L_10:
        /*001c*/ 	.word	0x00000000
        /*0020*/ 	.short	0x0000
        /*0022*/ 	.short	0x0000
        /*0024*/ 	.byte	0x00, 0xf5, 0x21, 0x00


	//----- nvinfo : EIATTR_SPARSE_MMA_MASK
	.align		4
.L_11:
        /*0028*/ 	.byte	0x03, 0x50
        /*002a*/ 	.short	0x0000


	//----- nvinfo : EIATTR_MAXREG_COUNT
	.align		4
        /*002c*/ 	.byte	0x03, 0x1b
        /*002e*/ 	.short	0x00ff


	//----- nvinfo : EIATTR_NUM_BARRIERS
	.align		4
        /*0030*/ 	.byte	0x02, 0x4c
        /*0032*/ 	.byte	0x01
	.zero		1


	//----- nvinfo : EIATTR_MERCURY_ISA_VERSION
	.align		4
        /*0034*/ 	.byte	0x03, 0x5f
        /*0036*/ 	.short	0x0101


	//----- nvinfo : EIATTR_VRC_CTA_INIT_COUNT
	.align		4
        /*0038*/ 	.byte	0x02, 0x4a
	.zero		1
	.zero		1


	//----- nvinfo : EIATTR_EXIT_INSTR_OFFSETS
	.align		4
        /*003c*/ 	.byte	0x04, 0x1c
        /*003e*/ 	.short	(.L_13 - .L_12)


	//   ....[0]....
.L_12:
        /*0040*/ 	.word	0x00000060


	//   ....[1]....
        /*0044*/ 	.word	0x000001c0


	//----- nvinfo : EIATTR_CRS_STACK_SIZE
	.align		4
.L_13:
        /*0048*/ 	.byte	0x04, 0x1e
        /*004a*/ 	.short	(.L_15 - .L_14)
.L_14:
        /*004c*/ 	.word	0x00000000


	//----- nvinfo : EIATTR_CBANK_PARAM_SIZE
	.align		4
.L_15:
        /*0050*/ 	.byte	0x03, 0x19
        /*0052*/ 	.short	0x000c


	//----- nvinfo : EIATTR_PARAM_CBANK
	.align		4
        /*0054*/ 	.byte	0x04, 0x0a
        /*0056*/ 	.short	(.L_17 - .L_16)
	.align		4
.L_16:
        /*0058*/ 	.word	index@(.nv.constant0._Z7get_maxPii)
        /*005c*/ 	.short	0x0380
        /*005e*/ 	.short	0x000c


	//----- nvinfo : EIATTR_SW_WAR
	.align		4
.L_17:
        /*0060*/ 	.byte	0x04, 0x36
        /*0062*/ 	.short	(.L_19 - .L_18)
.L_18:
        /*0064*/ 	.word	0x00000008
.L_19:


//--------------------- .nv.callgraph             --------------------------
	.section	.nv.callgraph,"",@"SHT_CUDA_CALLGRAPH"
	.align	4
	.sectionentsize	8
	.align		4
        /*0000*/ 	.word	0x00000000
	.align		4
        /*0004*/ 	.word	0xffffffff
	.align		4
        /*0008*/ 	.word	0x00000000
	.align		4
        /*000c*/ 	.word	0xfffffffe
	.align		4
        /*0010*/ 	.word	0x00000000
	.align		4
        /*0014*/ 	.word	0xfffffffd
	.align		4
        /*0018*/ 	.word	0x00000000
	.align		4
        /*001c*/ 	.word	0xfffffffc


//--------------------- .text._Z7get_maxPii       --------------------------
	.section	.text._Z7get_maxPii,"ax",@progbits
	.align	128
        .global         _Z7get_maxPii
        .type           _Z7get_maxPii,@function
        .size           _Z7get_maxPii,(.L_x_4 - _Z7get_maxPii)
        .other          _Z7get_maxPii,@"STO_CUDA_ENTRY STV_DEFAULT"
_Z7get_maxPii:
.text._Z7get_maxPii:
[----:B------:R-:W-:Y:S08]  /*0000*/  LDC R1, c[0x0][0x37c] ;  /* 0x0000df00ff017b82 */ /* 0x000ff00000000800 */
[----:B------:R-:W0:Y:S01]  /*0010*/  LDC R4, c[0x0][0x388] ;  /* 0x0000e200ff047b82 */ /* 0x000e220000000800 */
[----:B------:R-:W1:Y:S01]  /*0020*/  S2R R5, SR_TID.X ;  /* 0x0000000000057919 */ /* 0x000e620000002100 */
[----:B------:R-:W2:Y:S01]  /*0030*/  LDCU UR5, c[0x0][0x360] ;  /* 0x00006c00ff0577ac */ /* 0x000ea20008000800 */
[----:B------:R-:W3:Y:S01]  /*0040*/  S2R R0, SR_CTAID.X ;  /* 0x0000000000007919 */ /* 0x000ee20000002500 */
[----:B0-----:R-:W-:-:S13]  /*0050*/  ISETP.GE.AND P0, PT, R4, 0x2, PT ;  /* 0x000000020400780c */ /* 0x001fda0003f06270 */
[----:B-123--:R-:W-:Y:S05]  /*0060*/  @!P0 EXIT ;  /* 0x000000000000894d */ /* 0x00efea0003800000 */
[----:B------:R-:W0:Y:S01]  /*0070*/  LDC.64 R2, c[0x0][0x380] ;  /* 0x0000e000ff027b82 */ /* 0x000e220000000a00 */
[----:B------:R-:W-:Y:S01]  /*0080*/  IMAD R5, R0, UR5, R5 ;  /* 0x0000000500057c24 */ /* 0x000fe2000f8e0205 */
[----:B------:R-:W-:Y:S01]  /*0090*/  SHF.R.U32.HI R0, RZ, 0x1, R4 ;  /* 0x00000001ff007819 */ /* 0x000fe20000011604 */
[----:B------:R-:W1:Y:S03]  /*00a0*/  LDCU UR4, c[0x0][0x388] ;  /* 0x00007100ff0477ac */ /* 0x000e660008000800 */
[CC--:B------:R-:W-:Y:S01]  /*00b0*/  IADD3 R7, PT, PT, R5.reuse, R0.reuse, RZ ;  /* 0x0000000005077210 */ /* 0x0c0fe20007ffe0ff */
[----:B------:R-:W2:Y:S01]  /*00c0*/  LDCU.64 UR6, c[0x0][0x358] ;  /* 0x00006b00ff0677ac */ /* 0x000ea20008000a00 */
[C---:B------:R-:W-:Y:S01]  /*00d0*/  ISETP.GE.AND P0, PT, R5.reuse, R0, PT ;  /* 0x000000000500720c */ /* 0x040fe20003f06270 */
[----:B0-----:R-:W-:-:S04]  /*00e0*/  IMAD.WIDE R4, R5, 0x4, R2 ;  /* 0x0000000405047825 */ /* 0x001fc800078e0202 */
[----:B-12---:R-:W-:-:S08]  /*00f0*/  IMAD.WIDE R2, R7, 0x4, R2 ;  /* 0x0000000407027825 */ /* 0x006fd000078e0202 */
.L_x_2:
[----:B------:R-:W-:Y:S04]  /*0100*/  BSSY.RECONVERGENT B0, `(.L_x_0) ;  /* 0x0000006000007945 */ /* 0x000fe80003800200 */
[----:B0-----:R-:W-:Y:S05]  /*0110*/  @P0 BRA `(.L_x_1) ;  /* 0x0000000000100947 */ /* 0x001fea0003800000 */
[----:B------:R-:W2:Y:S04]  /*0120*/  LDG.E R7, desc[UR6][R2.64] ;  /* 0x0000000602077981 */ /* 0x000ea8000c1e1900 */
[----:B------:R-:W2:Y:S02]  /*0130*/  LDG.E R0, desc[UR6][R4.64] ;  /* 0x0000000604007981 */ /* 0x000ea4000c1e1900 */
[----:B--2---:R-:W-:-:S13]  /*0140*/  ISETP.GT.AND P1, PT, R7, R0, PT ;  /* 0x000000000700720c */ /* 0x004fda0003f24270 */
[----:B------:R0:W-:Y:S02]  /*0150*/  @P1 STG.E desc[UR6][R4.64], R7 ;  /* 0x0000000704001986 */ /* 0x0001e4000c101906 */
.L_x_1:
[----:B------:R-:W-:Y:S05]  /*0160*/  BSYNC.RECONVERGENT B0 ;  /* 0x0000000000007941 */ /* 0x000fea0003800200 */
.L_x_0:
[----:B------:R-:W-:Y:S01]  /*0170*/  BAR.SYNC.DEFER_BLOCKING 0x0 ;  /* 0x0000000000007b1d */ /* 0x000fe20000010000 */
[----:B------:R-:W-:Y:S02]  /*0180*/  UISETP.GT.U32.AND UP0, UPT, UR4, 0x3, UPT ;  /* 0x000000030400788c */ /* 0x000fe4000bf04070 */
[----:B------:R-:W-:-:S07]  /*0190*/  USHF.R.U32.HI UR5, URZ, 0x1, UR4 ;  /* 0x00000001ff057899 */ /* 0x000fce0008011604 */
[----:B------:R-:W-:Y:S01]  /*01a0*/  UMOV UR4, UR5 ;  /* 0x0000000500047c82 */ /* 0x000fe20008000000 */
[----:B------:R-:W-:Y:S05]  /*01b0*/  BRA.U UP0, `(.L_x_2) ;  /* 0xfffffffd00d07547 */ /* 0x000fea000b83ffff */
[----:B------:R-:W-:Y:S05]  /*01c0*/  EXIT ;  /* 0x000000000000794d */ /* 0x000fea0003800000 */
.L_x_3:
[----:B------:R-:W-:-:S00]  /*01d0*/  BRA `(.L_x_3) ;  /* 0xfffffffc00fc7947 */ /* 0x000fc0000383ffff */
[----:B------:R-:W-:-:S00]  /*01e0*/  NOP ;  /* 0x0000000000007918 */ /* 0x000fc00000000000 */
        /* <DEDUP_REMOVED lines=9> */
.L_x_4:


//--------------------- .nv.shared.reserved.0     --------------------------
	.section	.nv.shared.reserved.0,"aw",@nobits
	.weak		__nv_reservedSMEM_offset_0_alias
	.size		__nv_reservedSMEM_offset_0_alias, 0, 64
	.other		__nv_reservedSMEM_offset_0_alias,@"STO_CUDA_RESERVED_SHARED STV_DEFAULT"
__nv_reservedSMEM_offset_0_alias:
	.zero		0
	.zero		64


//--------------------- .nv.constant0._Z7get_maxPii --------------------------
	.section	.nv.constant0._Z7get_maxPii,"a",@progbits
	.sectionflags	@""
	.align	4
.nv.constant0._Z7get_maxPii:
	.zero		908


//--------------------- SYMBOLS --------------------------

	.type		.nv.reservedSmem.offset0,@object
	.size		.nv.reservedSmem.offset0,0x4
